//
// Generated by NVIDIA NVVM Compiler
//
// Compiler Build ID: CL-36424714
// Cuda compilation tools, release 13.0, V13.0.88
// Based on NVVM 20.0.0
//

.version 9.0
.target sm_100
.address_size 64

	// .globl	_Z10stencil_2DPiS_
// _ZZ10stencil_2DPiS_E4temp has been demoted

.visible .entry _Z10stencil_2DPiS_(
	.param .u64 .ptr .align 1 _Z10stencil_2DPiS__param_0,
	.param .u64 .ptr .align 1 _Z10stencil_2DPiS__param_1
)
{
	.reg .pred 	%p<3>;
	.reg .b32 	%r<51>;
	.reg .b64 	%rd<9>;
	// demoted variable
	.shared .align 4 .b8 _ZZ10stencil_2DPiS_E4temp[5776];
	ld.param.u64 	%rd3, [_Z10stencil_2DPiS__param_0];
	ld.param.u64 	%rd2, [_Z10stencil_2DPiS__param_1];
	cvta.to.global.u64 	%rd4, %rd3;
	mov.u32 	%r1, %tid.x;
	mov.u32 	%r5, %ctaid.x;
	mov.u32 	%r6, %ntid.x;
	mad.lo.s32 	%r7, %r5, %r6, %r1;
	mov.u32 	%r2, %tid.y;
	mov.u32 	%r8, %ctaid.y;
	mov.u32 	%r9, %ntid.y;
	mad.lo.s32 	%r10, %r8, %r9, %r2;
	mad.lo.s32 	%r3, %r7, 1030, %r10;
	mul.wide.s32 	%rd5, %r3, 4;
	add.s64 	%rd1, %rd4, %rd5;
	ld.global.u32 	%r11, [%rd1];
	mov.u32 	%r12, _ZZ10stencil_2DPiS_E4temp;
	mad.lo.s32 	%r13, %r1, 152, %r12;
	shl.b32 	%r14, %r2, 2;
	add.s32 	%r15, %r13, %r14;
	add.s32 	%r4, %r15, 456;
	st.shared.u32 	[%r15+468], %r11;
	setp.gt.u32 	%p1, %r1, 2;
	@%p1 bra 	$L__BB0_2;
	ld.global.u32 	%r16, [%rd1+-12360];
	st.shared.u32 	[%r4+-444], %r16;
	ld.global.u32 	%r17, [%rd1+131840];
	st.shared.u32 	[%r4+4876], %r17;
$L__BB0_2:
	setp.gt.u32 	%p2, %r2, 2;
	@%p2 bra 	$L__BB0_4;
	ld.global.u32 	%r18, [%rd1+-12];
	st.shared.u32 	[%r4], %r18;
	ld.global.u32 	%r19, [%rd1+128];
	st.shared.u32 	[%r4+140], %r19;
$L__BB0_4:
	bar.sync 	0;
	add.s32 	%r22, %r12, %r14;
	mad.lo.s32 	%r23, %r1, 152, %r22;
	ld.shared.u32 	%r24, [%r23+12];
	ld.shared.u32 	%r25, [%r4];
	add.s32 	%r26, %r24, %r25;
	ld.shared.u32 	%r27, [%r23+164];
	add.s32 	%r28, %r27, %r26;
	ld.shared.u32 	%r29, [%r4+4];
	add.s32 	%r30, %r28, %r29;
	ld.shared.u32 	%r31, [%r23+316];
	add.s32 	%r32, %r31, %r30;
	ld.shared.u32 	%r33, [%r4+8];
	add.s32 	%r34, %r32, %r33;
	ld.shared.u32 	%r35, [%r23+468];
	shl.b32 	%r36, %r35, 1;
	add.s32 	%r37, %r34, %r36;
	ld.shared.u32 	%r38, [%r23+620];
	add.s32 	%r39, %r38, %r37;
	ld.shared.u32 	%r40, [%r4+16];
	add.s32 	%r41, %r39, %r40;
	ld.shared.u32 	%r42, [%r23+772];
	add.s32 	%r43, %r42, %r41;
	ld.shared.u32 	%r44, [%r4+20];
	add.s32 	%r45, %r43, %r44;
	ld.shared.u32 	%r46, [%r23+924];
	add.s32 	%r47, %r46, %r45;
	ld.shared.u32 	%r48, [%r4+24];
	add.s32 	%r49, %r47, %r48;
	cvta.to.global.u64 	%rd6, %rd2;
	sub.s32 	%r50, %r49, %r35;
	add.s64 	%rd8, %rd6, %rd5;
	st.global.u32 	[%rd8], %r50;
	ret;

}
	// .globl	_Z18mult_square_matrixPiS_S_i
.visible .entry _Z18mult_square_matrixPiS_S_i(
	.param .u64 .ptr .align 1 _Z18mult_square_matrixPiS_S_i_param_0,
	.param .u64 .ptr .align 1 _Z18mult_square_matrixPiS_S_i_param_1,
	.param .u64 .ptr .align 1 _Z18mult_square_matrixPiS_S_i_param_2,
	.param .u32 _Z18mult_square_matrixPiS_S_i_param_3
)
{
	.reg .pred 	%p<10>;
	.reg .b32 	%r<107>;
	.reg .b64 	%rd<67>;

	ld.param.u64 	%rd14, [_Z18mult_square_matrixPiS_S_i_param_0];
	ld.param.u64 	%rd15, [_Z18mult_square_matrixPiS_S_i_param_1];
	ld.param.u32 	%r31, [_Z18mult_square_matrixPiS_S_i_param_3];
	cvta.to.global.u64 	%rd1, %rd15;
	cvta.to.global.u64 	%rd2, %rd14;
	mov.u32 	%r32, %ctaid.x;
	mov.u32 	%r33, %ntid.x;
	mov.u32 	%r34, %tid.x;
	mad.lo.s32 	%r1, %r32, %r33, %r34;
	mov.u32 	%r35, %ctaid.y;
	mov.u32 	%r36, %ntid.y;
	mov.u32 	%r37, %tid.y;
	mad.lo.s32 	%r38, %r35, %r36, %r37;
	max.s32 	%r39, %r1, %r38;
	setp.ge.s32 	%p1, %r39, %r31;
	@%p1 bra 	$L__BB1_13;
	mul.lo.s32 	%r3, %r31, %r38;
	and.b32  	%r4, %r31, 7;
	setp.lt.u32 	%p2, %r31, 8;
	mov.b32 	%r101, 0;
	mov.u32 	%r106, %r101;
	@%p2 bra 	$L__BB1_4;
	and.b32  	%r101, %r31, 2147483640;
	neg.s32 	%r95, %r101;
	mul.wide.s32 	%rd16, %r31, 4;
	add.s64 	%rd3, %rd1, %rd16;
	shl.b32 	%r7, %r31, 3;
	mul.wide.s32 	%rd17, %r31, 8;
	add.s64 	%rd4, %rd1, %rd17;
	mul.wide.s32 	%rd18, %r31, 12;
	add.s64 	%rd5, %rd1, %rd18;
	mul.wide.s32 	%rd19, %r31, 16;
	add.s64 	%rd6, %rd1, %rd19;
	mul.wide.s32 	%rd20, %r31, 20;
	add.s64 	%rd7, %rd1, %rd20;
	mul.wide.s32 	%rd21, %r31, 24;
	add.s64 	%rd8, %rd1, %rd21;
	mul.wide.s32 	%rd22, %r31, 28;
	add.s64 	%rd9, %rd1, %rd22;
	mul.wide.u32 	%rd23, %r3, 4;
	add.s64 	%rd24, %rd23, %rd2;
	add.s64 	%rd66, %rd24, 16;
	mov.b32 	%r106, 0;
	mov.u32 	%r94, %r1;
$L__BB1_3:
	.pragma "nounroll";
	mul.wide.s32 	%rd25, %r94, 4;
	add.s64 	%rd26, %rd3, %rd25;
	add.s64 	%rd27, %rd4, %rd25;
	add.s64 	%rd28, %rd5, %rd25;
	add.s64 	%rd29, %rd6, %rd25;
	add.s64 	%rd30, %rd7, %rd25;
	add.s64 	%rd31, %rd8, %rd25;
	add.s64 	%rd32, %rd9, %rd25;
	add.s64 	%rd33, %rd1, %rd25;
	ld.global.u32 	%r43, [%rd66+-16];
	ld.global.u32 	%r44, [%rd33];
	mad.lo.s32 	%r45, %r44, %r43, %r106;
	ld.global.u32 	%r46, [%rd66+-12];
	ld.global.u32 	%r47, [%rd26];
	mad.lo.s32 	%r48, %r47, %r46, %r45;
	ld.global.u32 	%r49, [%rd66+-8];
	ld.global.u32 	%r50, [%rd27];
	mad.lo.s32 	%r51, %r50, %r49, %r48;
	ld.global.u32 	%r52, [%rd66+-4];
	ld.global.u32 	%r53, [%rd28];
	mad.lo.s32 	%r54, %r53, %r52, %r51;
	ld.global.u32 	%r55, [%rd66];
	ld.global.u32 	%r56, [%rd29];
	mad.lo.s32 	%r57, %r56, %r55, %r54;
	ld.global.u32 	%r58, [%rd66+4];
	ld.global.u32 	%r59, [%rd30];
	mad.lo.s32 	%r60, %r59, %r58, %r57;
	ld.global.u32 	%r61, [%rd66+8];
	ld.global.u32 	%r62, [%rd31];
	mad.lo.s32 	%r63, %r62, %r61, %r60;
	ld.global.u32 	%r64, [%rd66+12];
	ld.global.u32 	%r65, [%rd32];
	mad.lo.s32 	%r106, %r65, %r64, %r63;
	add.s32 	%r95, %r95, 8;
	add.s32 	%r94, %r94, %r7;
	add.s64 	%rd66, %rd66, 32;
	setp.ne.s32 	%p3, %r95, 0;
	@%p3 bra 	$L__BB1_3;
$L__BB1_4:
	setp.eq.s32 	%p4, %r4, 0;
	@%p4 bra 	$L__BB1_12;
	and.b32  	%r17, %r31, 3;
	setp.lt.u32 	%p5, %r4, 4;
	@%p5 bra 	$L__BB1_7;
	add.s32 	%r67, %r101, %r3;
	mul.wide.u32 	%rd34, %r67, 4;
	add.s64 	%rd35, %rd2, %rd34;
	ld.global.u32 	%r68, [%rd35];
	mad.lo.s32 	%r69, %r101, %r31, %r1;
	mul.wide.s32 	%rd36, %r69, 4;
	add.s64 	%rd37, %rd1, %rd36;
	ld.global.u32 	%r70, [%rd37];
	mad.lo.s32 	%r71, %r70, %r68, %r106;
	cvt.u64.u32 	%rd38, %r3;
	cvt.u64.u32 	%rd39, %r101;
	add.s64 	%rd40, %rd39, %rd38;
	shl.b64 	%rd41, %rd40, 2;
	add.s64 	%rd42, %rd2, %rd41;
	ld.global.u32 	%r72, [%rd42+4];
	mul.wide.s32 	%rd43, %r31, 4;
	add.s64 	%rd44, %rd37, %rd43;
	ld.global.u32 	%r73, [%rd44];
	mad.lo.s32 	%r74, %r73, %r72, %r71;
	ld.global.u32 	%r75, [%rd42+8];
	add.s64 	%rd45, %rd44, %rd43;
	ld.global.u32 	%r76, [%rd45];
	mad.lo.s32 	%r77, %r76, %r75, %r74;
	ld.global.u32 	%r78, [%rd42+12];
	add.s64 	%rd46, %rd45, %rd43;
	ld.global.u32 	%r79, [%rd46];
	mad.lo.s32 	%r106, %r79, %r78, %r77;
	add.s32 	%r101, %r101, 4;
$L__BB1_7:
	setp.eq.s32 	%p6, %r17, 0;
	@%p6 bra 	$L__BB1_12;
	setp.eq.s32 	%p7, %r17, 1;
	@%p7 bra 	$L__BB1_10;
	add.s32 	%r81, %r101, %r3;
	mul.wide.u32 	%rd47, %r81, 4;
	add.s64 	%rd48, %rd2, %rd47;
	ld.global.u32 	%r82, [%rd48];
	mad.lo.s32 	%r83, %r101, %r31, %r1;
	mul.wide.s32 	%rd49, %r83, 4;
	add.s64 	%rd50, %rd1, %rd49;
	ld.global.u32 	%r84, [%rd50];
	mad.lo.s32 	%r85, %r84, %r82, %r106;
	cvt.u64.u32 	%rd51, %r3;
	cvt.u64.u32 	%rd52, %r101;
	add.s64 	%rd53, %rd52, %rd51;
	shl.b64 	%rd54, %rd53, 2;
	add.s64 	%rd55, %rd2, %rd54;
	ld.global.u32 	%r86, [%rd55+4];
	mul.wide.s32 	%rd56, %r31, 4;
	add.s64 	%rd57, %rd50, %rd56;
	ld.global.u32 	%r87, [%rd57];
	mad.lo.s32 	%r106, %r87, %r86, %r85;
	add.s32 	%r101, %r101, 2;
$L__BB1_10:
	and.b32  	%r88, %r31, 1;
	setp.eq.b32 	%p8, %r88, 1;
	not.pred 	%p9, %p8;
	@%p9 bra 	$L__BB1_12;
	add.s32 	%r89, %r101, %r3;
	mul.wide.u32 	%rd58, %r89, 4;
	add.s64 	%rd59, %rd2, %rd58;
	ld.global.u32 	%r90, [%rd59];
	mad.lo.s32 	%r91, %r101, %r31, %r1;
	mul.wide.s32 	%rd60, %r91, 4;
	add.s64 	%rd61, %rd1, %rd60;
	ld.global.u32 	%r92, [%rd61];
	mad.lo.s32 	%r106, %r92, %r90, %r106;
$L__BB1_12:
	ld.param.u64 	%rd65, [_Z18mult_square_matrixPiS_S_i_param_2];
	add.s32 	%r93, %r3, %r1;
	cvta.to.global.u64 	%rd62, %rd65;
	mul.wide.s32 	%rd63, %r93, 4;
	add.s64 	%rd64, %rd62, %rd63;
	st.global.u32 	[%rd64], %r106;
$L__BB1_13:
	ret;

}


// ===== COMPILED SASS (sm_100) =====

	.target	sm_100

	.elftype	@"ET_EXEC"


//--------------------- .note.nv.tkinfo           --------------------------
	.section	.note.nv.tkinfo,"",@"SHT_NOTE"
	.sectionflags	@"SHF_NOTE_NV_TKINFO"
	.tkinfo
        /*0018*/ 	.word	0x00000002
        /*0030*/ 	.string	""
        /*0030*/ 	.string	"ptxas"
        /*0030*/ 	.string	"Cuda compilation tools, release 13.0, V13.0.88"
        /*0030*/ 	.string	"Build cuda_13.0.r13.0/compiler.36424714_0"
        /*0030*/ 	.string	"-arch sm_100 -m 64 "



//--------------------- .note.nv.cuinfo           --------------------------
	.section	.note.nv.cuinfo,"",@"SHT_NOTE"
	.sectionflags	@"SHF_NOTE_NV_CUINFO"
        /*0018*/ 	.short	0x0002
        /*001a*/ 	.short	0x0064
        /*001c*/ 	.short	0x0082
	.zero		2


//--------------------- .nv.info                  --------------------------
	.section	.nv.info,"",@"SHT_CUDA_INFO"
	.align	4


	//----- nvinfo : EIATTR_REGCOUNT
	.align		4
        /*0000*/ 	.byte	0x04, 0x2f
        /*0002*/ 	.short	(.L_1 - .L_0)
	.align		4
.L_0:
        /*0004*/ 	.word	index@(_Z10stencil_2DPiS_)
        /*0008*/ 	.word	0x00000018


	//----- nvinfo : EIATTR_FRAME_SIZE
	.align		4
.L_1:
        /*000c*/ 	.byte	0x04, 0x11
        /*000e*/ 	.short	(.L_3 - .L_2)
	.align		4
.L_2:
        /*0010*/ 	.word	index@(_Z10stencil_2DPiS_)
        /*0014*/ 	.word	0x00000000


	//----- nvinfo : EIATTR_REGCOUNT
	.align		4
.L_3:
        /*0018*/ 	.byte	0x04, 0x2f
        /*001a*/ 	.short	(.L_5 - .L_4)
	.align		4
.L_4:
        /*001c*/ 	.word	index@(_Z18mult_square_matrixPiS_S_i)
        /*0020*/ 	.word	0x0000001e


	//----- nvinfo : EIATTR_FRAME_SIZE
	.align		4
.L_5:
        /*0024*/ 	.byte	0x04, 0x11
        /*0026*/ 	.short	(.L_7 - .L_6)
	.align		4
.L_6:
        /*0028*/ 	.word	index@(_Z18mult_square_matrixPiS_S_i)
        /*002c*/ 	.word	0x00000000


	//----- nvinfo : EIATTR_MIN_STACK_SIZE
	.align		4
.L_7:
        /*0030*/ 	.byte	0x04, 0x12
        /*0032*/ 	.short	(.L_9 - .L_8)
	.align		4
.L_8:
        /*0034*/ 	.word	index@(_Z18mult_square_matrixPiS_S_i)
        /*0038*/ 	.word	0x00000000


	//----- nvinfo : EIATTR_MIN_STACK_SIZE
	.align		4
.L_9:
        /*003c*/ 	.byte	0x04, 0x12
        /*003e*/ 	.short	(.L_11 - .L_10)
	.align		4
.L_10:
        /*0040*/ 	.word	index@(_Z10stencil_2DPiS_)
        /*0044*/ 	.word	0x00000000
.L_11:


//--------------------- .nv.compat                --------------------------
	.section	.nv.compat,"",@"SHT_CUDA_COMPAT_INFO"
	.align	4
        /*0000*/ 	.byte	0x02, 0x09, 0x00, 0x00, 0x02, 0x02, 0x01, 0x00, 0x02, 0x05, 0x05, 0x00, 0x03, 0x07, 0x01, 0x01
        /*0010*/ 	.byte	0x02, 0x03, 0x00, 0x00, 0x02, 0x06, 0x01, 0x00, 0x04, 0x0b, 0x08, 0x00, 0x09, 0x00, 0x00, 0x00
        /*0020*/ 	.byte	0x00, 0x00, 0x00, 0x00


//--------------------- .nv.info._Z18mult_square_matrixPiS_S_i --------------------------
	.section	.nv.info._Z18mult_square_matrixPiS_S_i,"",@"SHT_CUDA_INFO"
	.sectionflags	@""
	.align	4


	//----- nvinfo : EIATTR_CUDA_API_VERSION
	.align		4
        /*0000*/ 	.byte	0x04, 0x37
        /*0002*/ 	.short	(.L_13 - .L_12)
.L_12:
        /*0004*/ 	.word	0x00000082


	//----- nvinfo : EIATTR_KPARAM_INFO
	.align		4
.L_13:
        /*0008*/ 	.byte	0x04, 0x17
        /*000a*/ 	.short	(.L_15 - .L_14)
.L_14:
        /*000c*/ 	.word	0x00000000
        /*0010*/ 	.short	0x0003
        /*0012*/ 	.short	0x0018
        /*0014*/ 	.byte	0x00, 0xf0, 0x11, 0x00


	//----- nvinfo : EIATTR_KPARAM_INFO
	.align		4
.L_15:
        /*0018*/ 	.byte	0x04, 0x17
        /*001a*/ 	.short	(.L_17 - .L_16)
.L_16:
        /*001c*/ 	.word	0x00000000
        /*0020*/ 	.short	0x0002
        /*0022*/ 	.short	0x0010
        /*0024*/ 	.byte	0x00, 0xf5, 0x21, 0x00


	//----- nvinfo : EIATTR_KPARAM_INFO
	.align		4
.L_17:
        /*0028*/ 	.byte	0x04, 0x17
        /*002a*/ 	.short	(.L_19 - .L_18)
.L_18:
        /*002c*/ 	.word	0x00000000
        /*0030*/ 	.short	0x0001
        /*0032*/ 	.short	0x0008
        /*0034*/ 	.byte	0x00, 0xf5, 0x21, 0x00


	//----- nvinfo : EIATTR_KPARAM_INFO
	.align		4
.L_19:
        /*0038*/ 	.byte	0x04, 0x17
        /*003a*/ 	.short	(.L_21 - .L_20)
.L_20:
        /*003c*/ 	.word	0x00000000
        /*0040*/ 	.short	0x0000
        /*0042*/ 	.short	0x0000
        /*0044*/ 	.byte	0x00, 0xf5, 0x21, 0x00


	//----- nvinfo : EIATTR_SPARSE_MMA_MASK
	.align		4
.L_21:
        /*0048*/ 	.byte	0x03, 0x50
        /*004a*/ 	.short	0x0000


	//----- nvinfo : EIATTR_MAXREG_COUNT
	.align		4
        /*004c*/ 	.byte	0x03, 0x1b
        /*004e*/ 	.short	0x00ff


	//----- nvinfo : EIATTR_MERCURY_ISA_VERSION
	.align		4
        /*0050*/ 	.byte	0x03, 0x5f
        /*0052*/ 	.short	0x0101


	//----- nvinfo : EIATTR_VRC_CTA_INIT_COUNT
	.align		4
        /*0054*/ 	.byte	0x02, 0x4a
	.zero		1
	.zero		1


	//----- nvinfo : EIATTR_EXIT_INSTR_OFFSETS
	.align		4
        /*0058*/ 	.byte	0x04, 0x1c
        /*005a*/ 	.short	(.L_23 - .L_22)


	//   ....[0]....
.L_22:
        /*005c*/ 	.word	0x000000c0


	//   ....[1]....
        /*0060*/ 	.word	0x00000a90


	//----- nvinfo : EIATTR_CBANK_PARAM_SIZE
	.align		4
.L_23:
        /*0064*/ 	.byte	0x03, 0x19
        /*0066*/ 	.short	0x001c


	//----- nvinfo : EIATTR_PARAM_CBANK
	.align		4
        /*0068*/ 	.byte	0x04, 0x0a
        /*006a*/ 	.short	(.L_25 - .L_24)
	.align		4
.L_24:
        /*006c*/ 	.word	index@(.nv.constant0._Z18mult_square_matrixPiS_S_i)
        /*0070*/ 	.short	0x0380
        /*0072*/ 	.short	0x001c


	//----- nvinfo : EIATTR_SW_WAR
	.align		4
.L_25:
        /*0074*/ 	.byte	0x04, 0x36
        /*0076*/ 	.short	(.L_27 - .L_26)
.L_26:
        /*0078*/ 	.word	0x00000008
.L_27:


//--------------------- .nv.info._Z10stencil_2DPiS_ --------------------------
	.section	.nv.info._Z10stencil_2DPiS_,"",@"SHT_CUDA_INFO"
	.sectionflags	@""
	.align	4


	//----- nvinfo : EIATTR_CUDA_API_VERSION
	.align		4
        /*0000*/ 	.byte	0x04, 0x37
        /*0002*/ 	.short	(.L_29 - .L_28)
.L_28:
        /*0004*/ 	.word	0x00000082


	//----- nvinfo : EIATTR_KPARAM_INFO
	.align		4
.L_29:
        /*0008*/ 	.byte	0x04, 0x17
        /*000a*/ 	.short	(.L_31 - .L_30)
.L_30:
        /*000c*/ 	.word	0x00000000
        /*0010*/ 	.short	0x0001
        /*0012*/ 	.short	0x0008
        /*0014*/ 	.byte	0x00, 0xf5, 0x21, 0x00


	//----- nvinfo : EIATTR_KPARAM_INFO
	.align		4
.L_31:
        /*0018*/ 	.byte	0x04, 0x17
        /*001a*/ 	.short	(.L_33 - .L_32)
.L_32:
        /*001c*/ 	.word	0x00000000
        /*0020*/ 	.short	0x0000
        /*0022*/ 	.short	0x0000
        /*0024*/ 	.byte	0x00, 0xf5, 0x21, 0x00


	//----- nvinfo : EIATTR_SPARSE_MMA_MASK
	.align		4
.L_33:
        /*0028*/ 	.byte	0x03, 0x50
        /*002a*/ 	.short	0x0000


	//----- nvinfo : EIATTR_MAXREG_COUNT
	.align		4
        /*002c*/ 	.byte	0x03, 0x1b
        /*002e*/ 	.short	0x00ff


	//----- nvinfo : EIATTR_NUM_BARRIERS
	.align		4
        /*0030*/ 	.byte	0x02, 0x4c
        /*0032*/ 	.byte	0x01
	.zero		1


	//----- nvinfo : EIATTR_MERCURY_ISA_VERSION
	.align		4
        /*0034*/ 	.byte	0x03, 0x5f
        /*0036*/ 	.short	0x0101


	//----- nvinfo : EIATTR_VRC_CTA_INIT_COUNT
	.align		4
        /*0038*/ 	.byte	0x02, 0x4a
	.zero		1
	.zero		1


	//----- nvinfo : EIATTR_EXIT_INSTR_OFFSETS
	.align		4
        /*003c*/ 	.byte	0x04, 0x1c
        /*003e*/ 	.short	(.L_35 - .L_34)


	//   ....[0]....
.L_34:
        /*0040*/ 	.word	0x00000390


	//----- nvinfo : EIATTR_CBANK_PARAM_SIZE
	.align		4
.L_35:
        /*0044*/ 	.byte	0x03, 0x19
        /*0046*/ 	.short	0x0010


	//----- nvinfo : EIATTR_PARAM_CBANK
	.align		4
        /*0048*/ 	.byte	0x04, 0x0a
        /*004a*/ 	.short	(.L_37 - .L_36)
	.align		4
.L_36:
        /*004c*/ 	.word	index@(.nv.constant0._Z10stencil_2DPiS_)
        /*0050*/ 	.short	0x0380
        /*0052*/ 	.short	0x0010


	//----- nvinfo : EIATTR_SW_WAR
	.align		4
.L_37:
        /*0054*/ 	.byte	0x04, 0x36
        /*0056*/ 	.short	(.L_39 - .L_38)
.L_38:
        /*0058*/ 	.word	0x00000008
.L_39:


//--------------------- .nv.callgraph             --------------------------
	.section	.nv.callgraph,"",@"SHT_CUDA_CALLGRAPH"
	.align	4
	.sectionentsize	8
	.align		4
        /*0000*/ 	.word	0x00000000
	.align		4
        /*0004*/ 	.word	0xffffffff
	.align		4
        /*0008*/ 	.word	0x00000000
	.align		4
        /*000c*/ 	.word	0xfffffffe
	.align		4
        /*0010*/ 	.word	0x00000000
	.align		4
        /*0014*/ 	.word	0xfffffffd
	.align		4
        /*0018*/ 	.word	0x00000000
	.align		4
        /*001c*/ 	.word	0xfffffffc


//--------------------- .text._Z18mult_square_matrixPiS_S_i --------------------------
	.section	.text._Z18mult_square_matrixPiS_S_i,"ax",@progbits
	.align	128
        .global         _Z18mult_square_matrixPiS_S_i
        .type           _Z18mult_square_matrixPiS_S_i,@function
        .size           _Z18mult_square_matrixPiS_S_i,(.L_x_6 - _Z18mult_square_matrixPiS_S_i)
        .other          _Z18mult_square_matrixPiS_S_i,@"STO_CUDA_ENTRY STV_DEFAULT"
_Z18mult_square_matrixPiS_S_i:
.text._Z18mult_square_matrixPiS_S_i:
[----:B------:R-:W-:Y:S01]  /*0000*/  LDC R1, c[0x0][0x37c] ;  /* 0x0000df00ff017b82 */ /* 0x000fe20000000800 */
[----:B------:R-:W0:Y:S07]  /*0010*/  S2R R3, SR_TID.X ;  /* 0x0000000000037919 */ /* 0x000e2e0000002100 */
[----:B------:R-:W0:Y:S01]  /*0020*/  LDC R0, c[0x0][0x360] ;  /* 0x0000d800ff007b82 */ /* 0x000e220000000800 */
[----:B------:R-:W1:Y:S01]  /*0030*/  LDCU UR20, c[0x0][0x398] ;  /* 0x00007300ff1477ac */ /* 0x000e620008000800 */
[----:B------:R-:W2:Y:S06]  /*0040*/  S2R R2, SR_TID.Y ;  /* 0x0000000000027919 */ /* 0x000eac0000002200 */
[----:B------:R-:W0:Y:S08]  /*0050*/  S2UR UR4, SR_CTAID.X ;  /* 0x00000000000479c3 */ /* 0x000e300000002500 */
[----:B------:R-:W2:Y:S08]  /*0060*/  S2UR UR5, SR_CTAID.Y ;  /* 0x00000000000579c3 */ /* 0x000eb00000002600 */
[----:B------:R-:W2:Y:S01]  /*0070*/  LDC R13, c[0x0][0x364] ;  /* 0x0000d900ff0d7b82 */ /* 0x000ea20000000800 */
[----:B0-----:R-:W-:-:S02]  /*0080*/  IMAD R0, R0, UR4, R3 ;  /* 0x0000000400007c24 */ /* 0x001fc4000f8e0203 */
[----:B--2---:R-:W-:-:S05]  /*0090*/  IMAD R13, R13, UR5, R2 ;  /* 0x000000050d0d7c24 */ /* 0x004fca000f8e0202 */
[----:B------:R-:W-:-:S04]  /*00a0*/  VIMNMX R2, PT, PT, R0, R13, !PT ;  /* 0x0000000d00027248 */ /* 0x000fc80007fe0100 */
[----:B-1----:R-:W-:-:S13]  /*00b0*/  ISETP.GE.AND P0, PT, R2, UR20, PT ;  /* 0x0000001402007c0c */ /* 0x002fda000bf06270 */
[----:B------:R-:W-:Y:S05]  /*00c0*/  @P0 EXIT ;  /* 0x000000000000094d */ /* 0x000fea0003800000 */
[----:B------:R-:W-:Y:S01]  /*00d0*/  UISETP.GE.U32.AND UP0, UPT, UR20, 0x8, UPT ;  /* 0x000000081400788c */ /* 0x000fe2000bf06070 */
[----:B------:R-:W-:Y:S02]  /*00e0*/  HFMA2 R12, -RZ, RZ, 0, 0 ;  /* 0x00000000ff0c7431 */ /* 0x000fe400000001ff */
[----:B------:R-:W-:Y:S01]  /*00f0*/  IMAD R13, R13, UR20, RZ ;  /* 0x000000140d0d7c24 */ /* 0x000fe2000f8e02ff */
[----:B------:R-:W-:Y:S01]  /*0100*/  UMOV UR4, URZ ;  /* 0x000000ff00047c82 */ /* 0x000fe20008000000 */
[----:B------:R-:W0:Y:S04]  /*0110*/  LDCU.64 UR18, c[0x0][0x358] ;  /* 0x00006b00ff1277ac */ /* 0x000e280008000a00 */
[----:B------:R-:W-:Y:S05]  /*0120*/  BRA.U !UP0, `(.L_x_0) ;  /* 0x0000000508047547 */ /* 0x000fea000b800000 */
[----:B------:R-:W1:Y:S01]  /*0130*/  LDCU.128 UR24, c[0x0][0x380] ;  /* 0x00007000ff1877ac */ /* 0x000e620008000c00 */
[----:B------:R-:W-:Y:S02]  /*0140*/  MOV R12, RZ ;  /* 0x000000ff000c7202 */ /* 0x000fe40000000f00 */
[----:B------:R-:W-:Y:S01]  /*0150*/  MOV R14, R0 ;  /* 0x00000000000e7202 */ /* 0x000fe20000000f00 */
[----:B------:R-:W-:-:S04]  /*0160*/  ULOP3.LUT UR4, UR20, 0x7ffffff8, URZ, 0xc0, !UPT ;  /* 0x7ffffff814047892 */ /* 0x000fc8000f8ec0ff */
[----:B------:R-:W-:Y:S01]  /*0170*/  UIADD3 UR5, UPT, UPT, -UR4, URZ, URZ ;  /* 0x000000ff04057290 */ /* 0x000fe2000fffe1ff */
[----:B-1----:R-:W-:Y:S01]  /*0180*/  MOV R2, UR24 ;  /* 0x0000001800027c02 */ /* 0x002fe20008000f00 */
[----:B------:R-:W-:Y:S01]  /*0190*/  UIMAD.WIDE UR6, UR20, 0x8, UR26 ;  /* 0x00000008140678a5 */ /* 0x000fe2000f8e021a */
[----:B------:R-:W-:Y:S01]  /*01a0*/  MOV R3, UR25 ;  /* 0x0000001900037c02 */ /* 0x000fe20008000f00 */
[----:B------:R-:W-:Y:S02]  /*01b0*/  UIMAD.WIDE UR8, UR20, 0xc, UR26 ;  /* 0x0000000c140878a5 */ /* 0x000fe4000f8e021a */
[----:B------:R-:W-:Y:S01]  /*01c0*/  UIMAD.WIDE UR10, UR20, 0x10, UR26 ;  /* 0x00000010140a78a5 */ /* 0x000fe2000f8e021a */
[----:B------:R-:W-:Y:S01]  /*01d0*/  IMAD.WIDE.U32 R2, R13, 0x4, R2 ;  /* 0x000000040d027825 */ /* 0x000fe200078e0002 */
[----:B------:R-:W-:Y:S02]  /*01e0*/  UIMAD.WIDE UR12, UR20, 0x14, UR26 ;  /* 0x00000014140c78a5 */ /* 0x000fe4000f8e021a */
[----:B------:R-:W-:Y:S01]  /*01f0*/  UIMAD.WIDE UR14, UR20, 0x18, UR26 ;  /* 0x00000018140e78a5 */ /* 0x000fe2000f8e021a */
[----:B------:R-:W-:Y:S01]  /*0200*/  IADD3 R2, P0, PT, R2, 0x10, RZ ;  /* 0x0000001002027810 */ /* 0x000fe20007f1e0ff */
[----:B------:R-:W-:-:S03]  /*0210*/  UIMAD.WIDE UR16, UR20, 0x1c, UR26 ;  /* 0x0000001c141078a5 */ /* 0x000fc6000f8e021a */
[----:B------:R-:W-:-:S09]  /*0220*/  IADD3.X R3, PT, PT, RZ, R3, RZ, P0, !PT ;  /* 0x00000003ff037210 */ /* 0x000fd200007fe4ff */
.L_x_1:
[----:B------:R-:W-:Y:S01]  /*0230*/  UIMAD.WIDE UR22, UR20, 0x4, UR26 ;  /* 0x00000004141678a5 */ /* 0x000fe2000f8e021a */
[----:B------:R-:W-:Y:S02]  /*0240*/  IMAD.MOV.U32 R23, RZ, RZ, 0x4 ;  /* 0x00000004ff177424 */ /* 0x000fe400078e00ff */
[----:B------:R-:W-:Y:S01]  /*0250*/  HFMA2 R11, -RZ, RZ, 0, 2.384185791015625e-07 ;  /* 0x00000004ff0b7431 */ /* 0x000fe200000001ff */
[----:B------:R-:W-:Y:S01]  /*0260*/  MOV R25, 0x4 ;  /* 0x0000000400197802 */ /* 0x000fe20000000f00 */
[----:B0-----:R-:W2:Y:S01]  /*0270*/  LDG.E R21, desc[UR18][R2.64+-0x10] ;  /* 0xfffff01202157981 */ /* 0x001ea2000c1e1900 */
[C---:B------:R-:W-:Y:S01]  /*0280*/  IMAD.WIDE R22, R14.reuse, R23, UR26 ;  /* 0x0000001a0e167e25 */ /* 0x040fe2000f8e0217 */
[----:B------:R-:W-:Y:S02]  /*0290*/  MOV R8, UR22 ;  /* 0x0000001600087c02 */ /* 0x000fe40008000f00 */
[----:B------:R-:W-:Y:S01]  /*02a0*/  MOV R9, UR23 ;  /* 0x0000001700097c02 */ /* 0x000fe20008000f00 */
[----:B------:R-:W3:Y:S02]  /*02b0*/  LDG.E R19, desc[UR18][R2.64+-0xc] ;  /* 0xfffff41202137981 */ /* 0x000ee4000c1e1900 */
[----:B------:R-:W-:-:S02]  /*02c0*/  IMAD.WIDE R8, R14, 0x4, R8 ;  /* 0x000000040e087825 */ /* 0x000fc400078e0208 */
[----:B------:R-:W2:Y:S01]  /*02d0*/  LDG.E R22, desc[UR18][R22.64] ;  /* 0x0000001216167981 */ /* 0x000ea2000c1e1900 */
[----:B------:R-:W-:Y:S01]  /*02e0*/  MOV R5, 0x4 ;  /* 0x0000000400057802 */ /* 0x000fe20000000f00 */
[C---:B------:R-:W-:Y:S02]  /*02f0*/  IMAD.WIDE R24, R14.reuse, R25, UR6 ;  /* 0x000000060e187e25 */ /* 0x040fe4000f8e0219 */
[----:B------:R0:W3:Y:S02]  /*0300*/  LDG.E R20, desc[UR18][R8.64] ;  /* 0x0000001208147981 */ /* 0x0000e4000c1e1900 */
[----:B------:R-:W-:Y:S02]  /*0310*/  IMAD.WIDE R10, R14, R11, UR8 ;  /* 0x000000080e0a7e25 */ /* 0x000fe4000f8e020b */
[----:B------:R-:W4:Y:S04]  /*0320*/  LDG.E R18, desc[UR18][R24.64] ;  /* 0x0000001218127981 */ /* 0x000f28000c1e1900 */
[----:B------:R-:W4:Y:S01]  /*0330*/  LDG.E R17, desc[UR18][R2.64+-0x8] ;  /* 0xfffff81202117981 */ /* 0x000f22000c1e1900 */
[----:B0-----:R-:W-:-:S02]  /*0340*/  HFMA2 R9, -RZ, RZ, 0, 2.384185791015625e-07 ;  /* 0x00000004ff097431 */ /* 0x001fc400000001ff */
[----:B------:R-:W-:Y:S01]  /*0350*/  IMAD.MOV.U32 R7, RZ, RZ, 0x4 ;  /* 0x00000004ff077424 */ /* 0x000fe200078e00ff */
[----:B------:R0:W5:Y:S01]  /*0360*/  LDG.E R16, desc[UR18][R10.64] ;  /* 0x000000120a107981 */ /* 0x000162000c1e1900 */
[----:B------:R-:W-:-:S03]  /*0370*/  IMAD.WIDE R4, R14, R5, UR10 ;  /* 0x0000000a0e047e25 */ /* 0x000fc6000f8e0205 */
[----:B------:R-:W5:Y:S01]  /*0380*/  LDG.E R15, desc[UR18][R2.64+-0x4] ;  /* 0xfffffc12020f7981 */ /* 0x000f62000c1e1900 */
[C---:B------:R-:W-:Y:S01]  /*0390*/  IMAD.WIDE R6, R14.reuse, R7, UR12 ;  /* 0x0000000c0e067e25 */ /* 0x040fe2000f8e0207 */
[----:B------:R-:W-:Y:S02]  /*03a0*/  MOV R27, 0x4 ;  /* 0x00000004001b7802 */ /* 0x000fe40000000f00 */
[----:B------:R1:W5:Y:S01]  /*03b0*/  LDG.E R4, desc[UR18][R4.64] ;  /* 0x0000001204047981 */ /* 0x000362000c1e1900 */
[----:B------:R-:W-:-:S03]  /*03c0*/  IMAD.WIDE R8, R14, R9, UR14 ;  /* 0x0000000e0e087e25 */ /* 0x000fc6000f8e0209 */
[----:B------:R-:W5:Y:S01]  /*03d0*/  LDG.E R23, desc[UR18][R2.64] ;  /* 0x0000001202177981 */ /* 0x000f62000c1e1900 */
[----:B0-----:R-:W-:-:S03]  /*03e0*/  IMAD.WIDE R10, R14, R27, UR16 ;  /* 0x000000100e0a7e25 */ /* 0x001fc6000f8e021b */
[----:B------:R-:W5:Y:S04]  /*03f0*/  LDG.E R7, desc[UR18][R6.64] ;  /* 0x0000001206077981 */ /* 0x000f68000c1e1900 */
[----:B------:R-:W5:Y:S04]  /*0400*/  LDG.E R24, desc[UR18][R2.64+0x4] ;  /* 0x0000041202187981 */ /* 0x000f68000c1e1900 */
[----:B------:R-:W5:Y:S04]  /*0410*/  LDG.E R8, desc[UR18][R8.64] ;  /* 0x0000001208087981 */ /* 0x000f68000c1e1900 */
[----:B------:R-:W5:Y:S04]  /*0420*/  LDG.E R25, desc[UR18][R2.64+0x8] ;  /* 0x0000081202197981 */ /* 0x000f68000c1e1900 */
[----:B------:R-:W5:Y:S04]  /*0430*/  LDG.E R10, desc[UR18][R10.64] ;  /* 0x000000120a0a7981 */ /* 0x000f68000c1e1900 */
[----:B------:R0:W5:Y:S01]  /*0440*/  LDG.E R27, desc[UR18][R2.64+0xc] ;  /* 0x00000c12021b7981 */ /* 0x000162000c1e1900 */
[----:B------:R-:W-:-:S04]  /*0450*/  UIADD3 UR5, UPT, UPT, UR5, 0x8, URZ ;  /* 0x0000000805057890 */ /* 0x000fc8000fffe0ff */
[----:B------:R-:W-:Y:S01]  /*0460*/  UISETP.NE.AND UP0, UPT, UR5, URZ, UPT ;  /* 0x000000ff0500728c */ /* 0x000fe2000bf05270 */
[----:B-1----:R-:W-:Y:S02]  /*0470*/  MOV R5, UR20 ;  /* 0x0000001400057c02 */ /* 0x002fe40008000f00 */
[----:B0-----:R-:W-:Y:S02]  /*0480*/  IADD3 R2, P0, PT, R2, 0x20, RZ ;  /* 0x0000002002027810 */ /* 0x001fe40007f1e0ff */
[----:B------:R-:W-:Y:S02]  /*0490*/  LEA R14, R5, R14, 0x3 ;  /* 0x0000000e050e7211 */ /* 0x000fe400078e18ff */
[----:B------:R-:W-:Y:S01]  /*04a0*/  IADD3.X R3, PT, PT, RZ, R3, RZ, P0, !PT ;  /* 0x00000003ff037210 */ /* 0x000fe200007fe4ff */
[----:B--2---:R-:W-:-:S04]  /*04b0*/  IMAD R21, R21, R22, R12 ;  /* 0x0000001615157224 */ /* 0x004fc800078e020c */
[----:B---3--:R-:W-:-:S04]  /*04c0*/  IMAD R19, R19, R20, R21 ;  /* 0x0000001413137224 */ /* 0x008fc800078e0215 */
[----:B----4-:R-:W-:-:S04]  /*04d0*/  IMAD R17, R17, R18, R19 ;  /* 0x0000001211117224 */ /* 0x010fc800078e0213 */
[----:B-----5:R-:W-:-:S04]  /*04e0*/  IMAD R15, R15, R16, R17 ;  /* 0x000000100f0f7224 */ /* 0x020fc800078e0211 */
[----:B------:R-:W-:-:S04]  /*04f0*/  IMAD R4, R23, R4, R15 ;  /* 0x0000000417047224 */ /* 0x000fc800078e020f */
[----:B------:R-:W-:-:S04]  /*0500*/  IMAD R4, R24, R7, R4 ;  /* 0x0000000718047224 */ /* 0x000fc800078e0204 */
[----:B------:R-:W-:-:S04]  /*0510*/  IMAD R4, R25, R8, R4 ;  /* 0x0000000819047224 */ /* 0x000fc800078e0204 */
[----:B------:R-:W-:Y:S01]  /*0520*/  IMAD R12, R27, R10, R4 ;  /* 0x0000000a1b0c7224 */ /* 0x000fe200078e0204 */
[----:B------:R-:W-:Y:S06]  /*0530*/  BRA.U UP0, `(.L_x_1) ;  /* 0xfffffffd003c7547 */ /* 0x000fec000b83ffff */
.L_x_0:
[----:B------:R-:W-:-:S04]  /*0540*/  ULOP3.LUT UR6, UR20, 0x7, URZ, 0xc0, !UPT ;  /* 0x0000000714067892 */ /* 0x000fc8000f8ec0ff */
[----:B------:R-:W-:-:S09]  /*0550*/  UISETP.NE.AND UP0, UPT, UR6, URZ, UPT ;  /* 0x000000ff0600728c */ /* 0x000fd2000bf05270 */
[----:B------:R-:W-:Y:S05]  /*0560*/  BRA.U !UP0, `(.L_x_2) ;  /* 0x0000000508387547 */ /* 0x000fea000b800000 */
[----:B------:R-:W-:Y:S02]  /*0570*/  UISETP.GE.U32.AND UP0, UPT, UR6, 0x4, UPT ;  /* 0x000000040600788c */ /* 0x000fe4000bf06070 */
[----:B------:R-:W-:-:S04]  /*0580*/  ULOP3.LUT UR5, UR20, 0x3, URZ, 0xc0, !UPT ;  /* 0x0000000314057892 */ /* 0x000fc8000f8ec0ff */
[----:B------:R-:W-:-:S03]  /*0590*/  UISETP.NE.AND UP1, UPT, UR5, URZ, UPT ;  /* 0x000000ff0500728c */ /* 0x000fc6000bf25270 */
[----:B------:R-:W-:Y:S08]  /*05a0*/  BRA.U !UP0, `(.L_x_3) ;  /* 0x00000001087c7547 */ /* 0x000ff0000b800000 */
[----:B------:R-:W1:Y:S01]  /*05b0*/  LDC.64 R6, c[0x0][0x388] ;  /* 0x0000e200ff067b82 */ /* 0x000e620000000a00 */
[----:B------:R-:W2:Y:S01]  /*05c0*/  LDCU.64 UR6, c[0x0][0x380] ;  /* 0x00007000ff0677ac */ /* 0x000ea20008000a00 */
[----:B------:R-:W-:Y:S01]  /*05d0*/  IMAD.U32 R9, RZ, RZ, UR4 ;  /* 0x00000004ff097e24 */ /* 0x000fe2000f8e00ff */
[C---:B------:R-:W-:Y:S02]  /*05e0*/  IADD3 R3, PT, PT, R13.reuse, UR4, RZ ;  /* 0x000000040d037c10 */ /* 0x040fe4000fffe0ff */
[----:B------:R-:W-:Y:S01]  /*05f0*/  IADD3 R10, P0, PT, R13, UR4, RZ ;  /* 0x000000040d0a7c10 */ /* 0x000fe2000ff1e0ff */
[----:B------:R-:W-:Y:S01]  /*0600*/  IMAD R9, R9, UR20, R0 ;  /* 0x0000001409097c24 */ /* 0x000fe2000f8e0200 */
[----:B------:R-:W-:Y:S01]  /*0610*/  MOV R11, UR20 ;  /* 0x00000014000b7c02 */ /* 0x000fe20008000f00 */
[----:B------:R-:W3:Y:S01]  /*0620*/  LDC.64 R4, c[0x0][0x380] ;  /* 0x0000e000ff047b82 */ /* 0x000ee20000000a00 */
[----:B------:R-:W-:Y:S01]  /*0630*/  MOV R15, UR20 ;  /* 0x00000014000f7c02 */ /* 0x000fe20008000f00 */
[----:B-1----:R-:W-:Y:S01]  /*0640*/  IMAD.WIDE R6, R9, 0x4, R6 ;  /* 0x0000000409067825 */ /* 0x002fe200078e0206 */
[----:B------:R-:W-:-:S05]  /*0650*/  MOV R9, UR20 ;  /* 0x0000001400097c02 */ /* 0x000fca0008000f00 */
[----:B------:R-:W-:Y:S02]  /*0660*/  IMAD.WIDE R8, R9, 0x4, R6 ;  /* 0x0000000409087825 */ /* 0x000fe400078e0206 */
[----:B0-----:R-:W4:Y:S02]  /*0670*/  LDG.E R6, desc[UR18][R6.64] ;  /* 0x0000001206067981 */ /* 0x001f24000c1e1900 */
[----:B---3--:R-:W-:Y:S01]  /*0680*/  IMAD.WIDE.U32 R4, R3, 0x4, R4 ;  /* 0x0000000403047825 */ /* 0x008fe200078e0004 */
[----:B------:R-:W-:Y:S01]  /*0690*/  IADD3.X R3, PT, PT, RZ, RZ, RZ, P0, !PT ;  /* 0x000000ffff037210 */ /* 0x000fe200007fe4ff */
[----:B------:R-:W3:Y:S01]  /*06a0*/  LDG.E R17, desc[UR18][R8.64] ;  /* 0x0000001208117981 */ /* 0x000ee2000c1e1900 */
[----:B--2---:R-:W-:-:S03]  /*06b0*/  LEA R2, P0, R10, UR6, 0x2 ;  /* 0x000000060a027c11 */ /* 0x004fc6000f8010ff */
[----:B------:R-:W4:Y:S01]  /*06c0*/  LDG.E R5, desc[UR18][R4.64] ;  /* 0x0000001204057981 */ /* 0x000f22000c1e1900 */
[----:B------:R-:W-:Y:S01]  /*06d0*/  LEA.HI.X R3, R10, UR7, R3, 0x2, P0 ;  /* 0x000000070a037c11 */ /* 0x000fe200080f1403 */
[----:B------:R-:W-:-:S04]  /*06e0*/  IMAD.WIDE R10, R11, 0x4, R8 ;  /* 0x000000040b0a7825 */ /* 0x000fc800078e0208 */
[----:B------:R-:W3:Y:S01]  /*06f0*/  LDG.E R16, desc[UR18][R2.64+0x4] ;  /* 0x0000041202107981 */ /* 0x000ee2000c1e1900 */
[----:B------:R-:W-:-:S03]  /*0700*/  IMAD.WIDE R14, R15, 0x4, R10 ;  /* 0x000000040f0e7825 */ /* 0x000fc600078e020a */
[----:B------:R-:W2:Y:S04]  /*0710*/  LDG.E R19, desc[UR18][R10.64] ;  /* 0x000000120a137981 */ /* 0x000ea8000c1e1900 */
[----:B------:R-:W2:Y:S04]  /*0720*/  LDG.E R18, desc[UR18][R2.64+0x8] ;  /* 0x0000081202127981 */ /* 0x000ea8000c1e1900 */
[----:B------:R-:W5:Y:S04]  /*0730*/  LDG.E R20, desc[UR18][R2.64+0xc] ;  /* 0x00000c1202147981 */ /* 0x000f68000c1e1900 */
[----:B------:R-:W5:Y:S01]  /*0740*/  LDG.E R14, desc[UR18][R14.64] ;  /* 0x000000120e0e7981 */ /* 0x000f62000c1e1900 */
[----:B------:R-:W-:Y:S01]  /*0750*/  UIADD3 UR4, UPT, UPT, UR4, 0x4, URZ ;  /* 0x0000000404047890 */ /* 0x000fe2000fffe0ff */
[----:B----4-:R-:W-:-:S04]  /*0760*/  IMAD R5, R5, R6, R12 ;  /* 0x0000000605057224 */ /* 0x010fc800078e020c */
[----:B---3--:R-:W-:-:S04]  /*0770*/  IMAD R5, R16, R17, R5 ;  /* 0x0000001110057224 */ /* 0x008fc800078e0205 */
[----:B--2---:R-:W-:-:S04]  /*0780*/  IMAD R5, R18, R19, R5 ;  /* 0x0000001312057224 */ /* 0x004fc800078e0205 */
[----:B-----5:R-:W-:-:S07]  /*0790*/  IMAD R12, R20, R14, R5 ;  /* 0x0000000e140c7224 */ /* 0x020fce00078e0205 */
.L_x_3:
[----:B------:R-:W-:Y:S05]  /*07a0*/  BRA.U !UP1, `(.L_x_2) ;  /* 0x0000000109a87547 */ /* 0x000fea000b800000 */
[----:B------:R-:W-:Y:S01]  /*07b0*/  UISETP.NE.AND UP0, UPT, UR5, 0x1, UPT ;  /* 0x000000010500788c */ /* 0x000fe2000bf05270 */
[----:B------:R-:W-:Y:S01]  /*07c0*/  MOV R7, UR4 ;  /* 0x0000000400077c02 */ /* 0x000fe20008000f00 */
[----:B------:R-:W-:Y:S02]  /*07d0*/  ULOP3.LUT UR5, UR20, 0x1, URZ, 0xc0, !UPT ;  /* 0x0000000114057892 */ /* 0x000fe4000f8ec0ff */
[----:B------:R-:W-:Y:S02]  /*07e0*/  MOV R15, UR20 ;  /* 0x00000014000f7c02 */ /* 0x000fe40008000f00 */
[----:B------:R-:W-:Y:S01]  /*07f0*/  UISETP.NE.U32.AND UP1, UPT, UR5, 0x1, UPT ;  /* 0x000000010500788c */ /* 0x000fe2000bf25070 */
[----:B------:R-:W-:-:S04]  /*0800*/  PLOP3.LUT P1, PT, PT, PT, UP0, 0x80, 0x8 ;  /* 0x000000000008781c */ /* 0x000fc80003f2f008 */
[----:B------:R-:W1:Y:S01]  /*0810*/  @UP0 LDCU.128 UR8, c[0x0][0x380] ;  /* 0x00007000ff0807ac */ /* 0x000e620008000c00 */
[----:B------:R-:W-:Y:S01]  /*0820*/  PLOP3.LUT P0, PT, PT, PT, UP1, 0x80, 0x8 ;  /* 0x000000000008781c */ /* 0x000fe20003f0f018 */
[----:B------:R-:W2:Y:S04]  /*0830*/  @UP0 LDCU.64 UR6, c[0x0][0x380] ;  /* 0x00007000ff0607ac */ /* 0x000ea80008000a00 */
[----:B------:R-:W3:Y:S03]  /*0840*/  @!UP1 LDCU.128 UR12, c[0x0][0x380] ;  /* 0x00007000ff0c97ac */ /* 0x000ee60008000c00 */
[C---:B------:R-:W-:Y:S02]  /*0850*/  @P1 IADD3 R3, PT, PT, R13.reuse, UR4, RZ ;  /* 0x000000040d031c10 */ /* 0x040fe4000fffe0ff */
[----:B------:R-:W-:Y:S01]  /*0860*/  @P1 IADD3 R6, P2, PT, R13, UR4, RZ ;  /* 0x000000040d061c10 */ /* 0x000fe2000ff5e0ff */
[----:B------:R-:W-:Y:S01]  /*0870*/  @UP0 UIADD3 UR4, UPT, UPT, UR4, 0x2, URZ ;  /* 0x0000000204040890 */ /* 0x000fe2000fffe0ff */
[----:B-1----:R-:W-:Y:S01]  /*0880*/  MOV R11, UR9 ;  /* 0x00000009000b7c02 */ /* 0x002fe20008000f00 */
[----:B------:R-:W-:Y:S01]  /*0890*/  IMAD.U32 R10, RZ, RZ, UR8 ;  /* 0x00000008ff0a7e24 */ /* 0x000fe2000f8e00ff */
[----:B------:R-:W-:-:S02]  /*08a0*/  MOV R4, UR10 ;  /* 0x0000000a00047c02 */ /* 0x000fc40008000f00 */
[----:B------:R-:W-:Y:S01]  /*08b0*/  MOV R5, UR11 ;  /* 0x0000000b00057c02 */ /* 0x000fe20008000f00 */
[----:B------:R-:W-:-:S04]  /*08c0*/  @P1 IMAD.WIDE.U32 R10, R3, 0x4, R10 ;  /* 0x00000004030a1825 */ /* 0x000fc800078e000a */
[----:B------:R-:W-:Y:S01]  /*08d0*/  @P1 IMAD R3, R7, UR20, R0 ;  /* 0x0000001407031c24 */ /* 0x000fe2000f8e0200 */
[----:B------:R-:W-:Y:S01]  /*08e0*/  @P1 IADD3.X R7, PT, PT, RZ, RZ, RZ, P2, !PT ;  /* 0x000000ffff071210 */ /* 0x000fe200017fe4ff */
[----:B------:R-:W-:Y:S01]  /*08f0*/  IMAD.U32 R19, RZ, RZ, UR4 ;  /* 0x00000004ff137e24 */ /* 0x000fe2000f8e00ff */
[C---:B--2---:R-:W-:Y:S01]  /*0900*/  @P1 LEA R2, P2, R6.reuse, UR6, 0x2 ;  /* 0x0000000606021c11 */ /* 0x044fe2000f8410ff */
[----:B------:R-:W-:Y:S01]  /*0910*/  @P1 IMAD.WIDE R4, R3, 0x4, R4 ;  /* 0x0000000403041825 */ /* 0x000fe200078e0204 */
[----:B------:R-:W-:Y:S01]  /*0920*/  @!P0 IADD3 R17, PT, PT, R13, UR4, RZ ;  /* 0x000000040d118c10 */ /* 0x000fe2000fffe0ff */
[----:B0-----:R-:W2:Y:S01]  /*0930*/  @P1 LDG.E R11, desc[UR18][R10.64] ;  /* 0x000000120a0b1981 */ /* 0x001ea2000c1e1900 */
[----:B------:R-:W-:Y:S01]  /*0940*/  @P1 LEA.HI.X R3, R6, UR7, R7, 0x2, P2 ;  /* 0x0000000706031c11 */ /* 0x000fe200090f1407 */
[----:B------:R-:W-:Y:S01]  /*0950*/  @!P0 IMAD R19, R19, UR20, R0 ;  /* 0x0000001413138c24 */ /* 0x000fe2000f8e0200 */
[----:B---3--:R-:W-:Y:S01]  /*0960*/  MOV R6, UR12 ;  /* 0x0000000c00067c02 */ /* 0x008fe20008000f00 */
[----:B------:R-:W-:Y:S01]  /*0970*/  @P1 IMAD.WIDE R14, R15, 0x4, R4 ;  /* 0x000000040f0e1825 */ /* 0x000fe200078e0204 */
[----:B------:R-:W-:Y:S01]  /*0980*/  MOV R7, UR13 ;  /* 0x0000000d00077c02 */ /* 0x000fe20008000f00 */
[----:B------:R-:W2:Y:S01]  /*0990*/  @P1 LDG.E R4, desc[UR18][R4.64] ;  /* 0x0000001204041981 */ /* 0x000ea2000c1e1900 */
[----:B------:R-:W-:-:S02]  /*09a0*/  MOV R8, UR14 ;  /* 0x0000000e00087c02 */ /* 0x000fc40008000f00 */
[----:B------:R-:W-:Y:S01]  /*09b0*/  MOV R9, UR15 ;  /* 0x0000000f00097c02 */ /* 0x000fe20008000f00 */
[----:B------:R-:W-:Y:S01]  /*09c0*/  @!P0 IMAD.WIDE.U32 R6, R17, 0x4, R6 ;  /* 0x0000000411068825 */ /* 0x000fe200078e0006 */
[----:B------:R-:W3:Y:S03]  /*09d0*/  @P1 LDG.E R14, desc[UR18][R14.64] ;  /* 0x000000120e0e1981 */ /* 0x000ee6000c1e1900 */
[----:B------:R-:W-:Y:S01]  /*09e0*/  @!P0 IMAD.WIDE R8, R19, 0x4, R8 ;  /* 0x0000000413088825 */ /* 0x000fe200078e0208 */
[----:B------:R-:W3:Y:S04]  /*09f0*/  @P1 LDG.E R2, desc[UR18][R2.64+0x4] ;  /* 0x0000041202021981 */ /* 0x000ee8000c1e1900 */
[----:B------:R-:W4:Y:S04]  /*0a00*/  @!P0 LDG.E R7, desc[UR18][R6.64] ;  /* 0x0000001206078981 */ /* 0x000f28000c1e1900 */
[----:B------:R-:W4:Y:S01]  /*0a10*/  @!P0 LDG.E R8, desc[UR18][R8.64] ;  /* 0x0000001208088981 */ /* 0x000f22000c1e1900 */
[----:B--2---:R-:W-:-:S04]  /*0a20*/  @P1 IMAD R11, R11, R4, R12 ;  /* 0x000000040b0b1224 */ /* 0x004fc800078e020c */
[----:B---3--:R-:W-:-:S04]  /*0a30*/  @P1 IMAD R12, R2, R14, R11 ;  /* 0x0000000e020c1224 */ /* 0x008fc800078e020b */
[----:B----4-:R-:W-:-:S07]  /*0a40*/  @!P0 IMAD R12, R7, R8, R12 ;  /* 0x00000008070c8224 */ /* 0x010fce00078e020c */
.L_x_2:
[----:B------:R-:W1:Y:S01]  /*0a50*/  LDC.64 R2, c[0x0][0x390] ;  /* 0x0000e400ff027b82 */ /* 0x000e620000000a00 */
[----:B------:R-:W-:-:S05]  /*0a60*/  IADD3 R13, PT, PT, R0, R13, RZ ;  /* 0x0000000d000d7210 */ /* 0x000fca0007ffe0ff */
[----:B-1----:R-:W-:-:S05]  /*0a70*/  IMAD.WIDE R2, R13, 0x4, R2 ;  /* 0x000000040d027825 */ /* 0x002fca00078e0202 */
[----:B0-----:R-:W-:Y:S01]  /*0a80*/  STG.E desc[UR18][R2.64], R12 ;  /* 0x0000000c02007986 */ /* 0x001fe2000c101912 */
[----:B------:R-:W-:Y:S05]  /*0a90*/  EXIT ;  /* 0x000000000000794d */ /* 0x000fea0003800000 */
.L_x_4:
[----:B------:R-:W-:-:S00]  /*0aa0*/  BRA `(.L_x_4) ;  /* 0xfffffffc00fc7947 */ /* 0x000fc0000383ffff */
[----:B------:R-:W-:-:S00]  /*0ab0*/  NOP ;  /* 0x0000000000007918 */ /* 0x000fc00000000000 */
        /* <DEDUP_REMOVED lines=12> */
.L_x_6:


//--------------------- .text._Z10stencil_2DPiS_  --------------------------
	.section	.text._Z10stencil_2DPiS_,"ax",@progbits
	.align	128
        .global         _Z10stencil_2DPiS_
        .type           _Z10stencil_2DPiS_,@function
        .size           _Z10stencil_2DPiS_,(.L_x_7 - _Z10stencil_2DPiS_)
        .other          _Z10stencil_2DPiS_,@"STO_CUDA_ENTRY STV_DEFAULT"
_Z10stencil_2DPiS_:
.text._Z10stencil_2DPiS_:
[----:B------:R-:W-:Y:S01]  /*0000*/  LDC R1, c[0x0][0x37c] ;  /* 0x0000df00ff017b82 */ /* 0x000fe20000000800 */
[----:B------:R-:W0:Y:S07]  /*0010*/  S2R R16, SR_TID.X ;  /* 0x0000000000107919 */ /* 0x000e2e0000002100 */
[----:B------:R-:W1:Y:S01]  /*0020*/  S2UR UR6, SR_CTAID.X ;  /* 0x00000000000679c3 */ /* 0x000e620000002500 */
[----:B------:R-:W2:Y:S01]  /*0030*/  LDCU.64 UR4, c[0x0][0x358] ;  /* 0x00006b00ff0477ac */ /* 0x000ea20008000a00 */
[----:B------:R-:W3:Y:S06]  /*0040*/  S2R R9, SR_TID.Y ;  /* 0x0000000000097919 */ /* 0x000eec0000002200 */
[----:B------:R-:W1:Y:S08]  /*0050*/  LDC R5, c[0x0][0x360] ;  /* 0x0000d800ff057b82 */ /* 0x000e700000000800 */
[----:B------:R-:W4:Y:S08]  /*0060*/  S2UR UR7, SR_CTAID.Y ;  /* 0x00000000000779c3 */ /* 0x000f300000002600 */
[----:B------:R-:W4:Y:S01]  /*0070*/  LDC R4, c[0x0][0x364] ;  /* 0x0000d900ff047b82 */ /* 0x000f220000000800 */
[----:B0-----:R-:W-:-:S07]  /*0080*/  ISETP.GT.U32.AND P0, PT, R16, 0x2, PT ;  /* 0x000000021000780c */ /* 0x001fce0003f04070 */
[----:B------:R-:W0:Y:S01]  /*0090*/  LDC.64 R2, c[0x0][0x380] ;  /* 0x0000e000ff027b82 */ /* 0x000e220000000a00 */
[----:B-1----:R-:W-:Y:S01]  /*00a0*/  IMAD R0, R5, UR6, R16 ;  /* 0x0000000605007c24 */ /* 0x002fe2000f8e0210 */
[----:B---3--:R-:W-:Y:S01]  /*00b0*/  ISETP.GT.U32.AND P1, PT, R9, 0x2, PT ;  /* 0x000000020900780c */ /* 0x008fe20003f24070 */
[----:B----4-:R-:W-:-:S04]  /*00c0*/  IMAD R5, R4, UR7, R9 ;  /* 0x0000000704057c24 */ /* 0x010fc8000f8e0209 */
[----:B------:R-:W-:-:S04]  /*00d0*/  IMAD R0, R0, 0x406, R5 ;  /* 0x0000040600007824 */ /* 0x000fc800078e0205 */
[----:B0-----:R-:W-:-:S05]  /*00e0*/  IMAD.WIDE R2, R0, 0x4, R2 ;  /* 0x0000000400027825 */ /* 0x001fca00078e0202 */
[----:B--2---:R-:W2:Y:S04]  /*00f0*/  LDG.E R4, desc[UR4][R2.64] ;  /* 0x0000000402047981 */ /* 0x004ea8000c1e1900 */
[----:B------:R-:W3:Y:S04]  /*0100*/  @!P0 LDG.E R8, desc[UR4][R2.64+-0x3048] ;  /* 0xffcfb80402088981 */ /* 0x000ee8000c1e1900 */
[----:B------:R-:W4:Y:S04]  /*0110*/  @!P0 LDG.E R10, desc[UR4][R2.64+0x20300] ;  /* 0x02030004020a8981 */ /* 0x000f28000c1e1900 */
[----:B------:R-:W5:Y:S04]  /*0120*/  @!P1 LDG.E R12, desc[UR4][R2.64+-0xc] ;  /* 0xfffff404020c9981 */ /* 0x000f68000c1e1900 */
[----:B------:R-:W5:Y:S01]  /*0130*/  @!P1 LDG.E R14, desc[UR4][R2.64+0x80] ;  /* 0x00008004020e9981 */ /* 0x000f62000c1e1900 */
[----:B------:R-:W-:Y:S01]  /*0140*/  MOV R5, 0x400 ;  /* 0x0000040000057802 */ /* 0x000fe20000000f00 */
[----:B------:R-:W0:Y:S03]  /*0150*/  S2R R6, SR_CgaCtaId ;  /* 0x0000000000067919 */ /* 0x000e260000008800 */
[----:B0-----:R-:W-:-:S05]  /*0160*/  LEA R5, R6, R5, 0x18 ;  /* 0x0000000506057211 */ /* 0x001fca00078ec0ff */
[--C-:B------:R-:W-:Y:S02]  /*0170*/  IMAD R6, R16, 0x98, R5.reuse ;  /* 0x0000009810067824 */ /* 0x100fe400078e0205 */
[----:B------:R-:W-:-:S03]  /*0180*/  IMAD R7, R9, 0x4, R5 ;  /* 0x0000000409077824 */ /* 0x000fc600078e0205 */
[----:B------:R-:W-:Y:S01]  /*0190*/  LEA R5, R9, R6, 0x2 ;  /* 0x0000000609057211 */ /* 0x000fe200078e10ff */
[----:B------:R-:W-:-:S04]  /*01a0*/  IMAD R7, R16, 0x98, R7 ;  /* 0x0000009810077824 */ /* 0x000fc800078e0207 */
[----:B--2---:R-:W-:Y:S04]  /*01b0*/  STS [R5+0x1d4], R4 ;  /* 0x0001d40405007388 */ /* 0x004fe80000000800 */
[----:B---3--:R-:W-:Y:S04]  /*01c0*/  @!P0 STS [R5+0xc], R8 ;  /* 0x00000c0805008388 */ /* 0x008fe80000000800 */
[----:B----4-:R-:W-:Y:S04]  /*01d0*/  @!P0 STS [R5+0x14d4], R10 ;  /* 0x0014d40a05008388 */ /* 0x010fe80000000800 */
[----:B-----5:R-:W-:Y:S04]  /*01e0*/  @!P1 STS [R5+0x1c8], R12 ;  /* 0x0001c80c05009388 */ /* 0x020fe80000000800 */
[----:B------:R-:W-:Y:S01]  /*01f0*/  @!P1 STS [R5+0x254], R14 ;  /* 0x0002540e05009388 */ /* 0x000fe20000000800 */
[----:B------:R-:W-:Y:S06]  /*0200*/  BAR.SYNC.DEFER_BLOCKING 0x0 ;  /* 0x0000000000007b1d */ /* 0x000fec0000010000 */
[----:B------:R-:W-:Y:S04]  /*0210*/  LDS R2, [R7+0xc] ;  /* 0x00000c0007027984 */ /* 0x000fe80000000800 */
[----:B------:R-:W-:Y:S04]  /*0220*/  LDS R3, [R5+0x1c8] ;  /* 0x0001c80005037984 */ /* 0x000fe80000000800 */
[----:B------:R-:W0:Y:S04]  /*0230*/  LDS R6, [R7+0xa4] ;  /* 0x0000a40007067984 */ /* 0x000e280000000800 */
[----:B------:R-:W-:Y:S04]  /*0240*/  LDS R9, [R5+0x1cc] ;  /* 0x0001cc0005097984 */ /* 0x000fe80000000800 */
[----:B------:R-:W1:Y:S04]  /*0250*/  LDS R11, [R7+0x13c] ;  /* 0x00013c00070b7984 */ /* 0x000e680000000800 */
[----:B------:R-:W2:Y:S04]  /*0260*/  LDS R13, [R5+0x1d0] ;  /* 0x0001d000050d7984 */ /* 0x000ea80000000800 */
[----:B------:R-:W3:Y:S04]  /*0270*/  LDS R15, [R7+0x1d4] ;  /* 0x0001d400070f7984 */ /* 0x000ee80000000800 */
[----:B------:R-:W-:Y:S04]  /*0280*/  LDS R17, [R7+0x26c] ;  /* 0x00026c0007117984 */ /* 0x000fe80000000800 */
[----:B------:R-:W4:Y:S04]  /*0290*/  LDS R4, [R5+0x1d8] ;  /* 0x0001d80005047984 */ /* 0x000f280000000800 */
[----:B------:R-:W-:Y:S04]  /*02a0*/  LDS R19, [R7+0x304] ;  /* 0x0003040007137984 */ /* 0x000fe80000000800 */
[----:B------:R-:W5:Y:S04]  /*02b0*/  LDS R8, [R5+0x1dc] ;  /* 0x0001dc0005087984 */ /* 0x000f680000000800 */
[----:B------:R-:W-:Y:S04]  /*02c0*/  LDS R21, [R7+0x39c] ;  /* 0x00039c0007157984 */ /* 0x000fe80000000800 */
[----:B------:R-:W5:Y:S01]  /*02d0*/  LDS R10, [R5+0x1e0] ;  /* 0x0001e000050a7984 */ /* 0x000f620000000800 */
[----:B0-----:R-:W-:-:S02]  /*02e0*/  IADD3 R6, PT, PT, R6, R2, R3 ;  /* 0x0000000206067210 */ /* 0x001fc40007ffe003 */
[----:B------:R-:W0:Y:S02]  /*02f0*/  LDC.64 R2, c[0x0][0x388] ;  /* 0x0000e200ff027b82 */ /* 0x000e240000000a00 */
[----:B-1----:R-:W-:-:S05]  /*0300*/  IADD3 R6, PT, PT, R11, R6, R9 ;  /* 0x000000060b067210 */ /* 0x002fca0007ffe009 */
[----:B--2---:R-:W-:-:S05]  /*0310*/  IMAD.IADD R6, R6, 0x1, R13 ;  /* 0x0000000106067824 */ /* 0x004fca00078e020d */
[----:B---3--:R-:W-:-:S04]  /*0320*/  LEA R6, R15, R6, 0x1 ;  /* 0x000000060f067211 */ /* 0x008fc800078e08ff */
[----:B----4-:R-:W-:Y:S01]  /*0330*/  IADD3 R4, PT, PT, R4, R17, R6 ;  /* 0x0000001104047210 */ /* 0x010fe20007ffe006 */
[----:B0-----:R-:W-:-:S03]  /*0340*/  IMAD.WIDE R2, R0, 0x4, R2 ;  /* 0x0000000400027825 */ /* 0x001fc600078e0202 */
[----:B-----5:R-:W-:-:S04]  /*0350*/  IADD3 R4, PT, PT, R8, R19, R4 ;  /* 0x0000001308047210 */ /* 0x020fc80007ffe004 */
[----:B------:R-:W-:-:S05]  /*0360*/  IADD3 R4, PT, PT, R10, R21, R4 ;  /* 0x000000150a047210 */ /* 0x000fca0007ffe004 */
[----:B------:R-:W-:-:S05]  /*0370*/  IMAD.IADD R15, R4, 0x1, -R15 ;  /* 0x00000001040f7824 */ /* 0x000fca00078e0a0f */
[----:B------:R-:W-:Y:S01]  /*0380*/  STG.E desc[UR4][R2.64], R15 ;  /* 0x0000000f02007986 */ /* 0x000fe2000c101904 */
[----:B------:R-:W-:Y:S05]  /*0390*/  EXIT ;  /* 0x000000000000794d */ /* 0x000fea0003800000 */
.L_x_5:
        /* <DEDUP_REMOVED lines=14> */
.L_x_7:


//--------------------- .nv.shared.reserved.0     --------------------------
	.section	.nv.shared.reserved.0,"aw",@nobits
	.weak		__nv_reservedSMEM_offset_0_alias
	.size		__nv_reservedSMEM_offset_0_alias, 0, 64
	.other		__nv_reservedSMEM_offset_0_alias,@"STO_CUDA_RESERVED_SHARED STV_DEFAULT"
__nv_reservedSMEM_offset_0_alias:
	.zero		0
	.zero		64


//--------------------- .nv.shared._Z10stencil_2DPiS_ --------------------------
	.section	.nv.shared._Z10stencil_2DPiS_,"aw",@nobits
	.sectionflags	@""
	.align	4
.nv.shared._Z10stencil_2DPiS_:
	.zero		6800


//--------------------- .nv.constant0._Z18mult_square_matrixPiS_S_i --------------------------
	.section	.nv.constant0._Z18mult_square_matrixPiS_S_i,"a",@progbits
	.sectionflags	@""
	.align	4
.nv.constant0._Z18mult_square_matrixPiS_S_i:
	.zero		924


//--------------------- .nv.constant0._Z10stencil_2DPiS_ --------------------------
	.section	.nv.constant0._Z10stencil_2DPiS_,"a",@progbits
	.sectionflags	@""
	.align	4
.nv.constant0._Z10stencil_2DPiS_:
	.zero		912


//--------------------- SYMBOLS --------------------------

	.type		.nv.reservedSmem.offset0,@object
	.size		.nv.reservedSmem.offset0,0x4
	.type		.nv.reservedSmem.cap,@object
	.size		.nv.reservedSmem.cap,0x4
